//
// Generated by NVIDIA NVVM Compiler
//
// Compiler Build ID: CL-36424714
// Cuda compilation tools, release 13.0, V13.0.88
// Based on NVVM 20.0.0
//

.version 9.0
.target sm_100
.address_size 64

	// .globl	expand_cluster_kernel

.visible .entry expand_cluster_kernel(
	.param .u64 .ptr .align 1 expand_cluster_kernel_param_0,
	.param .u64 .ptr .align 1 expand_cluster_kernel_param_1,
	.param .u64 .ptr .align 1 expand_cluster_kernel_param_2,
	.param .u64 .ptr .align 1 expand_cluster_kernel_param_3,
	.param .u32 expand_cluster_kernel_param_4,
	.param .u32 expand_cluster_kernel_param_5,
	.param .u64 .ptr .align 1 expand_cluster_kernel_param_6,
	.param .u32 expand_cluster_kernel_param_7,
	.param .u64 .ptr .align 1 expand_cluster_kernel_param_8
)
{
	.reg .pred 	%p<10>;
	.reg .b32 	%r<39>;
	.reg .b64 	%rd<35>;

	ld.param.u64 	%rd5, [expand_cluster_kernel_param_0];
	ld.param.u64 	%rd6, [expand_cluster_kernel_param_1];
	ld.param.u64 	%rd9, [expand_cluster_kernel_param_2];
	ld.param.u64 	%rd10, [expand_cluster_kernel_param_3];
	ld.param.u32 	%r17, [expand_cluster_kernel_param_4];
	ld.param.u32 	%r15, [expand_cluster_kernel_param_5];
	ld.param.u64 	%rd7, [expand_cluster_kernel_param_6];
	ld.param.u32 	%r16, [expand_cluster_kernel_param_7];
	ld.param.u64 	%rd8, [expand_cluster_kernel_param_8];
	cvta.to.global.u64 	%rd1, %rd9;
	cvta.to.global.u64 	%rd2, %rd10;
	mov.u32 	%r18, %ctaid.x;
	mov.u32 	%r19, %ntid.x;
	mov.u32 	%r20, %tid.x;
	mad.lo.s32 	%r1, %r18, %r19, %r20;
	setp.ge.s32 	%p1, %r1, %r17;
	@%p1 bra 	$L__BB0_11;
	mul.wide.s32 	%rd11, %r1, 4;
	add.s64 	%rd12, %rd2, %rd11;
	ld.global.u32 	%r21, [%rd12];
	setp.eq.s32 	%p2, %r21, 0;
	@%p2 bra 	$L__BB0_11;
	cvta.to.global.u64 	%rd13, %rd7;
	add.s64 	%rd3, %rd13, %rd11;
	ld.global.u32 	%r22, [%rd3];
	setp.ne.s32 	%p3, %r22, -1;
	@%p3 bra 	$L__BB0_11;
	st.global.u32 	[%rd3], %r15;
	cvta.to.global.u64 	%rd15, %rd6;
	add.s64 	%rd17, %rd15, %rd11;
	ld.global.u32 	%r2, [%rd17];
	cvta.to.global.u64 	%rd18, %rd5;
	add.s64 	%rd19, %rd18, %rd11;
	ld.global.u32 	%r3, [%rd19];
	add.s32 	%r23, %r3, 1;
	setp.lt.s32 	%p4, %r23, %r16;
	@%p4 bra 	$L__BB0_11;
	cvta.to.global.u64 	%rd20, %rd8;
	mov.b32 	%r24, 1;
	st.global.u32 	[%rd20], %r24;
	add.s32 	%r4, %r3, %r2;
	setp.lt.s32 	%p5, %r3, 1;
	@%p5 bra 	$L__BB0_11;
	add.s32 	%r25, %r2, 1;
	max.s32 	%r5, %r4, %r25;
	sub.s32 	%r26, %r5, %r2;
	and.b32  	%r6, %r26, 3;
	setp.eq.s32 	%p6, %r6, 0;
	mov.u32 	%r37, %r2;
	@%p6 bra 	$L__BB0_8;
	neg.s32 	%r35, %r6;
	mov.u32 	%r37, %r2;
$L__BB0_7:
	.pragma "nounroll";
	mul.wide.s32 	%rd21, %r37, 4;
	add.s64 	%rd22, %rd1, %rd21;
	ld.global.u32 	%r27, [%rd22];
	mul.wide.s32 	%rd23, %r27, 4;
	add.s64 	%rd24, %rd2, %rd23;
	mov.b32 	%r28, 1;
	st.global.u32 	[%rd24], %r28;
	add.s32 	%r37, %r37, 1;
	add.s32 	%r35, %r35, 1;
	setp.ne.s32 	%p7, %r35, 0;
	@%p7 bra 	$L__BB0_7;
$L__BB0_8:
	sub.s32 	%r29, %r2, %r5;
	setp.gt.u32 	%p8, %r29, -4;
	@%p8 bra 	$L__BB0_11;
	add.s64 	%rd4, %rd1, 8;
$L__BB0_10:
	mul.wide.s32 	%rd25, %r37, 4;
	add.s64 	%rd26, %rd4, %rd25;
	ld.global.u32 	%r30, [%rd26+-8];
	mul.wide.s32 	%rd27, %r30, 4;
	add.s64 	%rd28, %rd2, %rd27;
	mov.b32 	%r31, 1;
	st.global.u32 	[%rd28], %r31;
	ld.global.u32 	%r32, [%rd26+-4];
	mul.wide.s32 	%rd29, %r32, 4;
	add.s64 	%rd30, %rd2, %rd29;
	st.global.u32 	[%rd30], %r31;
	ld.global.u32 	%r33, [%rd26];
	mul.wide.s32 	%rd31, %r33, 4;
	add.s64 	%rd32, %rd2, %rd31;
	st.global.u32 	[%rd32], %r31;
	ld.global.u32 	%r34, [%rd26+4];
	mul.wide.s32 	%rd33, %r34, 4;
	add.s64 	%rd34, %rd2, %rd33;
	st.global.u32 	[%rd34], %r31;
	add.s32 	%r37, %r37, 4;
	setp.lt.s32 	%p9, %r37, %r4;
	@%p9 bra 	$L__BB0_10;
$L__BB0_11:
	ret;

}


// ===== COMPILED SASS (sm_100) =====

	.target	sm_100

	.elftype	@"ET_EXEC"


//--------------------- .note.nv.tkinfo           --------------------------
	.section	.note.nv.tkinfo,"",@"SHT_NOTE"
	.sectionflags	@"SHF_NOTE_NV_TKINFO"
	.tkinfo
        /*0018*/ 	.word	0x00000002
        /*0030*/ 	.string	""
        /*0030*/ 	.string	"ptxas"
        /*0030*/ 	.string	"Cuda compilation tools, release 13.0, V13.0.88"
        /*0030*/ 	.string	"Build cuda_13.0.r13.0/compiler.36424714_0"
        /*0030*/ 	.string	"-arch sm_100 -m 64 "



//--------------------- .note.nv.cuinfo           --------------------------
	.section	.note.nv.cuinfo,"",@"SHT_NOTE"
	.sectionflags	@"SHF_NOTE_NV_CUINFO"
        /*0018*/ 	.short	0x0002
        /*001a*/ 	.short	0x0064
        /*001c*/ 	.short	0x0082
	.zero		2


//--------------------- .nv.info                  --------------------------
	.section	.nv.info,"",@"SHT_CUDA_INFO"
	.align	4


	//----- nvinfo : EIATTR_REGCOUNT
	.align		4
        /*0000*/ 	.byte	0x04, 0x2f
        /*0002*/ 	.short	(.L_1 - .L_0)
	.align		4
.L_0:
        /*0004*/ 	.word	index@(expand_cluster_kernel)
        /*0008*/ 	.word	0x00000012


	//----- nvinfo : EIATTR_FRAME_SIZE
	.align		4
.L_1:
        /*000c*/ 	.byte	0x04, 0x11
        /*000e*/ 	.short	(.L_3 - .L_2)
	.align		4
.L_2:
        /*0010*/ 	.word	index@(expand_cluster_kernel)
        /*0014*/ 	.word	0x00000000


	//----- nvinfo : EIATTR_MIN_STACK_SIZE
	.align		4
.L_3:
        /*0018*/ 	.byte	0x04, 0x12
        /*001a*/ 	.short	(.L_5 - .L_4)
	.align		4
.L_4:
        /*001c*/ 	.word	index@(expand_cluster_kernel)
        /*0020*/ 	.word	0x00000000
.L_5:


//--------------------- .nv.compat                --------------------------
	.section	.nv.compat,"",@"SHT_CUDA_COMPAT_INFO"
	.align	4
        /*0000*/ 	.byte	0x02, 0x09, 0x00, 0x00, 0x02, 0x02, 0x01, 0x00, 0x02, 0x05, 0x05, 0x00, 0x03, 0x07, 0x01, 0x01
        /*0010*/ 	.byte	0x02, 0x03, 0x00, 0x00, 0x02, 0x06, 0x01, 0x00, 0x04, 0x0b, 0x08, 0x00, 0x09, 0x00, 0x00, 0x00
        /*0020*/ 	.byte	0x00, 0x00, 0x00, 0x00


//--------------------- .nv.info.expand_cluster_kernel --------------------------
	.section	.nv.info.expand_cluster_kernel,"",@"SHT_CUDA_INFO"
	.sectionflags	@""
	.align	4


	//----- nvinfo : EIATTR_CUDA_API_VERSION
	.align		4
        /*0000*/ 	.byte	0x04, 0x37
        /*0002*/ 	.short	(.L_7 - .L_6)
.L_6:
        /*0004*/ 	.word	0x00000082


	//----- nvinfo : EIATTR_KPARAM_INFO
	.align		4
.L_7:
        /*0008*/ 	.byte	0x04, 0x17
        /*000a*/ 	.short	(.L_9 - .L_8)
.L_8:
        /*000c*/ 	.word	0x00000000
        /*0010*/ 	.short	0x0008
        /*0012*/ 	.short	0x0038
        /*0014*/ 	.byte	0x00, 0xf5, 0x21, 0x00


	//----- nvinfo : EIATTR_KPARAM_INFO
	.align		4
.L_9:
        /*0018*/ 	.byte	0x04, 0x17
        /*001a*/ 	.short	(.L_11 - .L_10)
.L_10:
        /*001c*/ 	.word	0x00000000
        /*0020*/ 	.short	0x0007
        /*0022*/ 	.short	0x0030
        /*0024*/ 	.byte	0x00, 0xf0, 0x11, 0x00


	//----- nvinfo : EIATTR_KPARAM_INFO
	.align		4
.L_11:
        /*0028*/ 	.byte	0x04, 0x17
        /*002a*/ 	.short	(.L_13 - .L_12)
.L_12:
        /*002c*/ 	.word	0x00000000
        /*0030*/ 	.short	0x0006
        /*0032*/ 	.short	0x0028
        /*0034*/ 	.byte	0x00, 0xf5, 0x21, 0x00


	//----- nvinfo : EIATTR_KPARAM_INFO
	.align		4
.L_13:
        /*0038*/ 	.byte	0x04, 0x17
        /*003a*/ 	.short	(.L_15 - .L_14)
.L_14:
        /*003c*/ 	.word	0x00000000
        /*0040*/ 	.short	0x0005
        /*0042*/ 	.short	0x0024
        /*0044*/ 	.byte	0x00, 0xf0, 0x11, 0x00


	//----- nvinfo : EIATTR_KPARAM_INFO
	.align		4
.L_15:
        /*0048*/ 	.byte	0x04, 0x17
        /*004a*/ 	.short	(.L_17 - .L_16)
.L_16:
        /*004c*/ 	.word	0x00000000
        /*0050*/ 	.short	0x0004
        /*0052*/ 	.short	0x0020
        /*0054*/ 	.byte	0x00, 0xf0, 0x11, 0x00


	//----- nvinfo : EIATTR_KPARAM_INFO
	.align		4
.L_17:
        /*0058*/ 	.byte	0x04, 0x17
        /*005a*/ 	.short	(.L_19 - .L_18)
.L_18:
        /*005c*/ 	.word	0x00000000
        /*0060*/ 	.short	0x0003
        /*0062*/ 	.short	0x0018
        /*0064*/ 	.byte	0x00, 0xf5, 0x21, 0x00


	//----- nvinfo : EIATTR_KPARAM_INFO
	.align		4
.L_19:
        /*0068*/ 	.byte	0x04, 0x17
        /*006a*/ 	.short	(.L_21 - .L_20)
.L_20:
        /*006c*/ 	.word	0x00000000
        /*0070*/ 	.short	0x0002
        /*0072*/ 	.short	0x0010
        /*0074*/ 	.byte	0x00, 0xf5, 0x21, 0x00


	//----- nvinfo : EIATTR_KPARAM_INFO
	.align		4
.L_21:
        /*0078*/ 	.byte	0x04, 0x17
        /*007a*/ 	.short	(.L_23 - .L_22)
.L_22:
        /*007c*/ 	.word	0x00000000
        /*0080*/ 	.short	0x0001
        /*0082*/ 	.short	0x0008
        /*0084*/ 	.byte	0x00, 0xf5, 0x21, 0x00


	//----- nvinfo : EIATTR_KPARAM_INFO
	.align		4
.L_23:
        /*0088*/ 	.byte	0x04, 0x17
        /*008a*/ 	.short	(.L_25 - .L_24)
.L_24:
        /*008c*/ 	.word	0x00000000
        /*0090*/ 	.short	0x0000
        /*0092*/ 	.short	0x0000
        /*0094*/ 	.byte	0x00, 0xf5, 0x21, 0x00


	//----- nvinfo : EIATTR_SPARSE_MMA_MASK
	.align		4
.L_25:
        /*0098*/ 	.byte	0x03, 0x50
        /*009a*/ 	.short	0x0000


	//----- nvinfo : EIATTR_MAXREG_COUNT
	.align		4
        /*009c*/ 	.byte	0x03, 0x1b
        /*009e*/ 	.short	0x00ff


	//----- nvinfo : EIATTR_MERCURY_ISA_VERSION
	.align		4
        /*00a0*/ 	.byte	0x03, 0x5f
        /*00a2*/ 	.short	0x0101


	//----- nvinfo : EIATTR_VRC_CTA_INIT_COUNT
	.align		4
        /*00a4*/ 	.byte	0x02, 0x4a
	.zero		1
	.zero		1


	//----- nvinfo : EIATTR_EXIT_INSTR_OFFSETS
	.align		4
        /*00a8*/ 	.byte	0x04, 0x1c
        /*00aa*/ 	.short	(.L_27 - .L_26)


	//   ....[0]....
.L_26:
        /*00ac*/ 	.word	0x00000070


	//   ....[1]....
        /*00b0*/ 	.word	0x000000d0


	//   ....[2]....
        /*00b4*/ 	.word	0x00000120


	//   ....[3]....
        /*00b8*/ 	.word	0x000001d0


	//   ....[4]....
        /*00bc*/ 	.word	0x00000230


	//   ....[5]....
        /*00c0*/ 	.word	0x00000390


	//   ....[6]....
        /*00c4*/ 	.word	0x000004f0


	//----- nvinfo : EIATTR_CRS_STACK_SIZE
	.align		4
.L_27:
        /*00c8*/ 	.byte	0x04, 0x1e
        /*00ca*/ 	.short	(.L_29 - .L_28)
.L_28:
        /*00cc*/ 	.word	0x00000000


	//----- nvinfo : EIATTR_CBANK_PARAM_SIZE
	.align		4
.L_29:
        /*00d0*/ 	.byte	0x03, 0x19
        /*00d2*/ 	.short	0x0040


	//----- nvinfo : EIATTR_PARAM_CBANK
	.align		4
        /*00d4*/ 	.byte	0x04, 0x0a
        /*00d6*/ 	.short	(.L_31 - .L_30)
	.align		4
.L_30:
        /*00d8*/ 	.word	index@(.nv.constant0.expand_cluster_kernel)
        /*00dc*/ 	.short	0x0380
        /*00de*/ 	.short	0x0040


	//----- nvinfo : EIATTR_SW_WAR
	.align		4
.L_31:
        /*00e0*/ 	.byte	0x04, 0x36
        /*00e2*/ 	.short	(.L_33 - .L_32)
.L_32:
        /*00e4*/ 	.word	0x00000008
.L_33:


//--------------------- .nv.callgraph             --------------------------
	.section	.nv.callgraph,"",@"SHT_CUDA_CALLGRAPH"
	.align	4
	.sectionentsize	8
	.align		4
        /*0000*/ 	.word	0x00000000
	.align		4
        /*0004*/ 	.word	0xffffffff
	.align		4
        /*0008*/ 	.word	0x00000000
	.align		4
        /*000c*/ 	.word	0xfffffffe
	.align		4
        /*0010*/ 	.word	0x00000000
	.align		4
        /*0014*/ 	.word	0xfffffffd
	.align		4
        /*0018*/ 	.word	0x00000000
	.align		4
        /*001c*/ 	.word	0xfffffffc


//--------------------- .text.expand_cluster_kernel --------------------------
	.section	.text.expand_cluster_kernel,"ax",@progbits
	.align	128
        .global         expand_cluster_kernel
        .type           expand_cluster_kernel,@function
        .size           expand_cluster_kernel,(.L_x_5 - expand_cluster_kernel)
        .other          expand_cluster_kernel,@"STO_CUDA_ENTRY STV_DEFAULT"
expand_cluster_kernel:
.text.expand_cluster_kernel:
[----:B------:R-:W-:Y:S01]  /*0000*/  LDC R1, c[0x0][0x37c] ;  /* 0x0000df00ff017b82 */ /* 0x000fe20000000800 */
[----:B------:R-:W0:Y:S07]  /*0010*/  S2R R0, SR_TID.X ;  /* 0x0000000000007919 */ /* 0x000e2e0000002100 */
[----:B------:R-:W0:Y:S01]  /*0020*/  S2UR UR4, SR_CTAID.X ;  /* 0x00000000000479c3 */ /* 0x000e220000002500 */
[----:B------:R-:W1:Y:S07]  /*0030*/  LDCU UR5, c[0x0][0x3a0] ;  /* 0x00007400ff0577ac */ /* 0x000e6e0008000800 */
[----:B------:R-:W0:Y:S02]  /*0040*/  LDC R11, c[0x0][0x360] ;  /* 0x0000d800ff0b7b82 */ /* 0x000e240000000800 */
[----:B0-----:R-:W-:-:S05]  /*0050*/  IMAD R11, R11, UR4, R0 ;  /* 0x000000040b0b7c24 */ /* 0x001fca000f8e0200 */
[----:B-1----:R-:W-:-:S13]  /*0060*/  ISETP.GE.AND P0, PT, R11, UR5, PT ;  /* 0x000000050b007c0c */ /* 0x002fda000bf06270 */
[----:B------:R-:W-:Y:S05]  /*0070*/  @P0 EXIT ;  /* 0x000000000000094d */ /* 0x000fea0003800000 */
[----:B------:R-:W0:Y:S01]  /*0080*/  LDC.64 R2, c[0x0][0x398] ;  /* 0x0000e600ff027b82 */ /* 0x000e220000000a00 */
[----:B------:R-:W1:Y:S01]  /*0090*/  LDCU.64 UR6, c[0x0][0x358] ;  /* 0x00006b00ff0677ac */ /* 0x000e620008000a00 */
[----:B0-----:R-:W-:-:S06]  /*00a0*/  IMAD.WIDE R4, R11, 0x4, R2 ;  /* 0x000000040b047825 */ /* 0x001fcc00078e0202 */
[----:B-1----:R-:W2:Y:S02]  /*00b0*/  LDG.E R4, desc[UR6][R4.64] ;  /* 0x0000000604047981 */ /* 0x002ea4000c1e1900 */
[----:B--2---:R-:W-:-:S13]  /*00c0*/  ISETP.NE.AND P0, PT, R4, RZ, PT ;  /* 0x000000ff0400720c */ /* 0x004fda0003f05270 */
[----:B------:R-:W-:Y:S05]  /*00d0*/  @!P0 EXIT ;  /* 0x000000000000894d */ /* 0x000fea0003800000 */
[----:B------:R-:W0:Y:S02]  /*00e0*/  LDC.64 R4, c[0x0][0x3a8] ;  /* 0x0000ea00ff047b82 */ /* 0x000e240000000a00 */
[----:B0-----:R-:W-:-:S05]  /*00f0*/  IMAD.WIDE R4, R11, 0x4, R4 ;  /* 0x000000040b047825 */ /* 0x001fca00078e0204 */
[----:B------:R-:W2:Y:S02]  /*0100*/  LDG.E R0, desc[UR6][R4.64] ;  /* 0x0000000604007981 */ /* 0x000ea4000c1e1900 */
[----:B--2---:R-:W-:-:S13]  /*0110*/  ISETP.NE.AND P0, PT, R0, -0x1, PT ;  /* 0xffffffff0000780c */ /* 0x004fda0003f05270 */
[----:B------:R-:W-:Y:S05]  /*0120*/  @P0 EXIT ;  /* 0x000000000000094d */ /* 0x000fea0003800000 */
[----:B------:R-:W0:Y:S01]  /*0130*/  LDC.64 R8, c[0x0][0x380] ;  /* 0x0000e000ff087b82 */ /* 0x000e220000000a00 */
[----:B------:R-:W1:Y:S07]  /*0140*/  LDCU UR4, c[0x0][0x3b0] ;  /* 0x00007600ff0477ac */ /* 0x000e6e0008000800 */
[----:B------:R-:W2:Y:S08]  /*0150*/  LDC R13, c[0x0][0x3a4] ;  /* 0x0000e900ff0d7b82 */ /* 0x000eb00000000800 */
[----:B------:R-:W3:Y:S01]  /*0160*/  LDC.64 R6, c[0x0][0x388] ;  /* 0x0000e200ff067b82 */ /* 0x000ee20000000a00 */
[C---:B0-----:R-:W-:Y:S01]  /*0170*/  IMAD.WIDE R8, R11.reuse, 0x4, R8 ;  /* 0x000000040b087825 */ /* 0x041fe200078e0208 */
[----:B--2---:R0:W-:Y:S05]  /*0180*/  STG.E desc[UR6][R4.64], R13 ;  /* 0x0000000d04007986 */ /* 0x0041ea000c101906 */
[----:B------:R-:W2:Y:S01]  /*0190*/  LDG.E R8, desc[UR6][R8.64] ;  /* 0x0000000608087981 */ /* 0x000ea2000c1e1900 */
[----:B---3--:R-:W-:Y:S01]  /*01a0*/  IMAD.WIDE R6, R11, 0x4, R6 ;  /* 0x000000040b067825 */ /* 0x008fe200078e0206 */
[----:B--2---:R-:W-:-:S04]  /*01b0*/  IADD3 R0, PT, PT, R8, 0x1, RZ ;  /* 0x0000000108007810 */ /* 0x004fc80007ffe0ff */
[----:B-1----:R-:W-:-:S13]  /*01c0*/  ISETP.GE.AND P0, PT, R0, UR4, PT ;  /* 0x0000000400007c0c */ /* 0x002fda000bf06270 */
[----:B0-----:R-:W-:Y:S05]  /*01d0*/  @!P0 EXIT ;  /* 0x000000000000894d */ /* 0x001fea0003800000 */
[----:B------:R-:W0:Y:S01]  /*01e0*/  LDC.64 R4, c[0x0][0x3b8] ;  /* 0x0000ee00ff047b82 */ /* 0x000e220000000a00 */
[----:B------:R-:W-:Y:S01]  /*01f0*/  ISETP.GE.AND P0, PT, R8, 0x1, PT ;  /* 0x000000010800780c */ /* 0x000fe20003f06270 */
[----:B------:R-:W-:Y:S01]  /*0200*/  IMAD.MOV.U32 R0, RZ, RZ, 0x1 ;  /* 0x00000001ff007424 */ /* 0x000fe200078e00ff */
[----:B------:R1:W5:Y:S04]  /*0210*/  LDG.E R7, desc[UR6][R6.64] ;  /* 0x0000000606077981 */ /* 0x000368000c1e1900 */
[----:B0-----:R1:W-:Y:S07]  /*0220*/  STG.E desc[UR6][R4.64], R0 ;  /* 0x0000000004007986 */ /* 0x0013ee000c101906 */
[----:B------:R-:W-:Y:S05]  /*0230*/  @!P0 EXIT ;  /* 0x000000000000894d */ /* 0x000fea0003800000 */
[C---:B-1---5:R-:W-:Y:S01]  /*0240*/  IADD3 R4, PT, PT, R7.reuse, R8, RZ ;  /* 0x0000000807047210 */ /* 0x062fe20007ffe0ff */
[----:B------:R-:W-:Y:S03]  /*0250*/  BSSY.RECONVERGENT B0, `(.L_x_0) ;  /* 0x0000013000007945 */ /* 0x000fe60003800200 */
[----:B------:R-:W-:-:S04]  /*0260*/  VIADDMNMX R6, R7, 0x1, R4, !PT ;  /* 0x0000000107067846 */ /* 0x000fc80007800104 */
[----:B------:R-:W-:Y:S01]  /*0270*/  IADD3 R8, PT, PT, R7, -R6, RZ ;  /* 0x8000000607087210 */ /* 0x000fe20007ffe0ff */
[----:B------:R-:W-:-:S03]  /*0280*/  IMAD.IADD R5, R6, 0x1, -R7 ;  /* 0x0000000106057824 */ /* 0x000fc600078e0a07 */
[----:B------:R-:W-:Y:S02]  /*0290*/  ISETP.GT.U32.AND P0, PT, R8, -0x4, PT ;  /* 0xfffffffc0800780c */ /* 0x000fe40003f04070 */
[----:B------:R-:W-:Y:S01]  /*02a0*/  LOP3.LUT P1, R6, R5, 0x3, RZ, 0xc0, !PT ;  /* 0x0000000305067812 */ /* 0x000fe2000782c0ff */
[----:B------:R-:W-:-:S12]  /*02b0*/  IMAD.MOV.U32 R5, RZ, RZ, R7 ;  /* 0x000000ffff057224 */ /* 0x000fd800078e0007 */
[----:B------:R-:W-:Y:S05]  /*02c0*/  @!P1 BRA `(.L_x_1) ;  /* 0x00000000002c9947 */ /* 0x000fea0003800000 */
[----:B------:R-:W0:Y:S01]  /*02d0*/  LDC.64 R10, c[0x0][0x390] ;  /* 0x0000e400ff0a7b82 */ /* 0x000e220000000a00 */
[----:B------:R-:W-:Y:S01]  /*02e0*/  IADD3 R12, PT, PT, -R6, RZ, RZ ;  /* 0x000000ff060c7210 */ /* 0x000fe20007ffe1ff */
[----:B------:R-:W-:-:S07]  /*02f0*/  IMAD.MOV.U32 R5, RZ, RZ, R7 ;  /* 0x000000ffff057224 */ /* 0x000fce00078e0007 */
.L_x_2:
[----:B0-----:R-:W-:-:S06]  /*0300*/  IMAD.WIDE R6, R5, 0x4, R10 ;  /* 0x0000000405067825 */ /* 0x001fcc00078e020a */
[----:B------:R-:W2:Y:S01]  /*0310*/  LDG.E R7, desc[UR6][R6.64] ;  /* 0x0000000606077981 */ /* 0x000ea2000c1e1900 */
[----:B------:R-:W-:Y:S02]  /*0320*/  IADD3 R12, PT, PT, R12, 0x1, RZ ;  /* 0x000000010c0c7810 */ /* 0x000fe40007ffe0ff */
[----:B------:R-:W-:Y:S02]  /*0330*/  IADD3 R5, PT, PT, R5, 0x1, RZ ;  /* 0x0000000105057810 */ /* 0x000fe40007ffe0ff */
[----:B------:R-:W-:Y:S01]  /*0340*/  ISETP.NE.AND P1, PT, R12, RZ, PT ;  /* 0x000000ff0c00720c */ /* 0x000fe20003f25270 */
[----:B-12---:R-:W-:-:S05]  /*0350*/  IMAD.WIDE R8, R7, 0x4, R2 ;  /* 0x0000000407087825 */ /* 0x006fca00078e0202 */
[----:B------:R1:W-:Y:S07]  /*0360*/  STG.E desc[UR6][R8.64], R0 ;  /* 0x0000000008007986 */ /* 0x0003ee000c101906 */
[----:B------:R-:W-:Y:S05]  /*0370*/  @P1 BRA `(.L_x_2) ;  /* 0xfffffffc00e01947 */ /* 0x000fea000383ffff */
.L_x_1:
[----:B------:R-:W-:Y:S05]  /*0380*/  BSYNC.RECONVERGENT B0 ;  /* 0x0000000000007941 */ /* 0x000fea0003800200 */
.L_x_0:
[----:B------:R-:W-:Y:S05]  /*0390*/  @P0 EXIT ;  /* 0x000000000000094d */ /* 0x000fea0003800000 */
[----:B------:R-:W0:Y:S02]  /*03a0*/  LDCU.64 UR4, c[0x0][0x390] ;  /* 0x00007200ff0477ac */ /* 0x000e240008000a00 */
[----:B0-----:R-:W-:-:S04]  /*03b0*/  UIADD3 UR4, UP0, UPT, UR4, 0x8, URZ ;  /* 0x0000000804047890 */ /* 0x001fc8000ff1e0ff */
[----:B------:R-:W-:-:S12]  /*03c0*/  UIADD3.X UR5, UPT, UPT, URZ, UR5, URZ, UP0, !UPT ;  /* 0x00000005ff057290 */ /* 0x000fd800087fe4ff */
.L_x_3:
[----:B------:R-:W-:Y:S01]  /*03d0*/  MOV R7, UR5 ;  /* 0x0000000500077c02 */ /* 0x000fe20008000f00 */
[----:B------:R-:W-:-:S04]  /*03e0*/  IMAD.U32 R6, RZ, RZ, UR4 ;  /* 0x00000004ff067e24 */ /* 0x000fc8000f8e00ff */
[----:B------:R-:W-:-:S05]  /*03f0*/  IMAD.WIDE R6, R5, 0x4, R6 ;  /* 0x0000000405067825 */ /* 0x000fca00078e0206 */
[----:B01----:R-:W2:Y:S02]  /*0400*/  LDG.E R9, desc[UR6][R6.64+-0x8] ;  /* 0xfffff80606097981 */ /* 0x003ea4000c1e1900 */
[----:B--2---:R-:W-:-:S05]  /*0410*/  IMAD.WIDE R8, R9, 0x4, R2 ;  /* 0x0000000409087825 */ /* 0x004fca00078e0202 */
[----:B------:R0:W-:Y:S04]  /*0420*/  STG.E desc[UR6][R8.64], R0 ;  /* 0x0000000008007986 */ /* 0x0001e8000c101906 */
[----:B------:R-:W2:Y:S02]  /*0430*/  LDG.E R11, desc[UR6][R6.64+-0x4] ;  /* 0xfffffc06060b7981 */ /* 0x000ea4000c1e1900 */
[----:B--2---:R-:W-:-:S05]  /*0440*/  IMAD.WIDE R10, R11, 0x4, R2 ;  /* 0x000000040b0a7825 */ /* 0x004fca00078e0202 */
[----:B------:R0:W-:Y:S04]  /*0450*/  STG.E desc[UR6][R10.64], R0 ;  /* 0x000000000a007986 */ /* 0x0001e8000c101906 */
[----:B------:R-:W2:Y:S02]  /*0460*/  LDG.E R13, desc[UR6][R6.64] ;  /* 0x00000006060d7981 */ /* 0x000ea4000c1e1900 */
[----:B--2---:R-:W-:-:S05]  /*0470*/  IMAD.WIDE R12, R13, 0x4, R2 ;  /* 0x000000040d0c7825 */ /* 0x004fca00078e0202 */
[----:B------:R0:W-:Y:S04]  /*0480*/  STG.E desc[UR6][R12.64], R0 ;  /* 0x000000000c007986 */ /* 0x0001e8000c101906 */
[----:B------:R-:W2:Y:S01]  /*0490*/  LDG.E R15, desc[UR6][R6.64+0x4] ;  /* 0x00000406060f7981 */ /* 0x000ea2000c1e1900 */
[----:B------:R-:W-:-:S04]  /*04a0*/  IADD3 R5, PT, PT, R5, 0x4, RZ ;  /* 0x0000000405057810 */ /* 0x000fc80007ffe0ff */
[----:B------:R-:W-:Y:S01]  /*04b0*/  ISETP.GE.AND P0, PT, R5, R4, PT ;  /* 0x000000040500720c */ /* 0x000fe20003f06270 */
[----:B--2---:R-:W-:-:S05]  /*04c0*/  IMAD.WIDE R14, R15, 0x4, R2 ;  /* 0x000000040f0e7825 */ /* 0x004fca00078e0202 */
[----:B------:R0:W-:Y:S07]  /*04d0*/  STG.E desc[UR6][R14.64], R0 ;  /* 0x000000000e007986 */ /* 0x0001ee000c101906 */
[----:B------:R-:W-:Y:S05]  /*04e0*/  @!P0 BRA `(.L_x_3) ;  /* 0xfffffffc00b88947 */ /* 0x000fea000383ffff */
[----:B------:R-:W-:Y:S05]  /*04f0*/  EXIT ;  /* 0x000000000000794d */ /* 0x000fea0003800000 */
.L_x_4:
[----:B------:R-:W-:-:S00]  /*0500*/  BRA `(.L_x_4) ;  /* 0xfffffffc00fc7947 */ /* 0x000fc0000383ffff */
[----:B------:R-:W-:-:S00]  /*0510*/  NOP ;  /* 0x0000000000007918 */ /* 0x000fc00000000000 */
        /* <DEDUP_REMOVED lines=14> */
.L_x_5:


//--------------------- .nv.shared.reserved.0     --------------------------
	.section	.nv.shared.reserved.0,"aw",@nobits
	.weak		__nv_reservedSMEM_offset_0_alias
	.size		__nv_reservedSMEM_offset_0_alias, 0, 64
	.other		__nv_reservedSMEM_offset_0_alias,@"STO_CUDA_RESERVED_SHARED STV_DEFAULT"
__nv_reservedSMEM_offset_0_alias:
	.zero		0
	.zero		64


//--------------------- .nv.constant0.expand_cluster_kernel --------------------------
	.section	.nv.constant0.expand_cluster_kernel,"a",@progbits
	.sectionflags	@""
	.align	4
.nv.constant0.expand_cluster_kernel:
	.zero		960


//--------------------- SYMBOLS --------------------------

	.type		.nv.reservedSmem.offset0,@object
	.size		.nv.reservedSmem.offset0,0x4
